//
// Generated by NVIDIA NVVM Compiler
//
// Compiler Build ID: CL-36424714
// Cuda compilation tools, release 13.0, V13.0.88
// Based on NVVM 20.0.0
//

.version 9.0
.target sm_100
.address_size 64

	// .globl	_Z12mandelKernelffffPiiiiii

.visible .entry _Z12mandelKernelffffPiiiiii(
	.param .f32 _Z12mandelKernelffffPiiiiii_param_0,
	.param .f32 _Z12mandelKernelffffPiiiiii_param_1,
	.param .f32 _Z12mandelKernelffffPiiiiii_param_2,
	.param .f32 _Z12mandelKernelffffPiiiiii_param_3,
	.param .u64 .ptr .align 1 _Z12mandelKernelffffPiiiiii_param_4,
	.param .u32 _Z12mandelKernelffffPiiiiii_param_5,
	.param .u32 _Z12mandelKernelffffPiiiiii_param_6,
	.param .u32 _Z12mandelKernelffffPiiiiii_param_7,
	.param .u32 _Z12mandelKernelffffPiiiiii_param_8,
	.param .u32 _Z12mandelKernelffffPiiiiii_param_9
)
{
	.reg .pred 	%p<25>;
	.reg .b32 	%r<68>;
	.reg .b32 	%f<20>;
	.reg .b64 	%rd<14>;

	ld.param.f32 	%f9, [_Z12mandelKernelffffPiiiiii_param_0];
	ld.param.f32 	%f10, [_Z12mandelKernelffffPiiiiii_param_1];
	ld.param.f32 	%f11, [_Z12mandelKernelffffPiiiiii_param_2];
	ld.param.f32 	%f12, [_Z12mandelKernelffffPiiiiii_param_3];
	ld.param.u64 	%rd4, [_Z12mandelKernelffffPiiiiii_param_4];
	ld.param.u32 	%r28, [_Z12mandelKernelffffPiiiiii_param_5];
	ld.param.u32 	%r33, [_Z12mandelKernelffffPiiiiii_param_6];
	ld.param.u32 	%r30, [_Z12mandelKernelffffPiiiiii_param_7];
	ld.param.u32 	%r31, [_Z12mandelKernelffffPiiiiii_param_8];
	ld.param.u32 	%r32, [_Z12mandelKernelffffPiiiiii_param_9];
	cvta.to.global.u64 	%rd1, %rd4;
	mov.u32 	%r34, %ctaid.x;
	mov.u32 	%r35, %ntid.x;
	mov.u32 	%r36, %tid.x;
	mad.lo.s32 	%r37, %r34, %r35, %r36;
	mul.lo.s32 	%r1, %r31, %r37;
	mov.u32 	%r38, %ctaid.y;
	mov.u32 	%r39, %ntid.y;
	mov.u32 	%r40, %tid.y;
	mad.lo.s32 	%r41, %r38, %r39, %r40;
	mul.lo.s32 	%r60, %r32, %r41;
	setp.ge.s32 	%p1, %r1, %r28;
	setp.ge.s32 	%p2, %r60, %r33;
	or.pred  	%p3, %p1, %p2;
	@%p3 bra 	$L__BB0_31;
	setp.lt.s32 	%p4, %r32, 1;
	@%p4 bra 	$L__BB0_31;
	add.s32 	%r3, %r1, %r31;
	setp.lt.s32 	%p5, %r31, 1;
	add.s32 	%r43, %r60, %r32;
	min.s32 	%r4, %r43, %r33;
	@%p5 bra 	$L__BB0_31;
	setp.lt.s32 	%p6, %r30, 1;
	@%p6 bra 	$L__BB0_13;
	neg.s32 	%r5, %r30;
$L__BB0_5:
	cvt.rn.f32.s32 	%f13, %r60;
	fma.rn.f32 	%f1, %f12, %f13, %f10;
	mul.lo.s32 	%r7, %r60, %r28;
	mov.u32 	%r61, %r1;
$L__BB0_6:
	setp.ge.s32 	%p20, %r61, %r28;
	@%p20 bra 	$L__BB0_11;
	cvt.rn.f32.s32 	%f14, %r61;
	fma.rn.f32 	%f2, %f11, %f14, %f9;
	mov.b32 	%r63, 0;
	mov.u32 	%r62, %r5;
	mov.f32 	%f18, %f1;
	mov.f32 	%f19, %f2;
$L__BB0_8:
	mul.f32 	%f5, %f19, %f19;
	mul.f32 	%f6, %f18, %f18;
	add.f32 	%f15, %f5, %f6;
	setp.gt.f32 	%p21, %f15, 0f40800000;
	mov.u32 	%r64, %r63;
	@%p21 bra 	$L__BB0_10;
	sub.f32 	%f16, %f5, %f6;
	add.f32 	%f17, %f19, %f19;
	add.f32 	%f19, %f2, %f16;
	fma.rn.f32 	%f18, %f17, %f18, %f1;
	add.s32 	%r63, %r63, 1;
	add.s32 	%r62, %r62, 1;
	setp.eq.s32 	%p22, %r62, 0;
	mov.u32 	%r64, %r30;
	@%p22 bra 	$L__BB0_10;
	bra.uni 	$L__BB0_8;
$L__BB0_10:
	add.s32 	%r59, %r61, %r7;
	mul.wide.s32 	%rd12, %r59, 4;
	add.s64 	%rd13, %rd1, %rd12;
	st.global.u32 	[%rd13], %r64;
$L__BB0_11:
	add.s32 	%r61, %r61, 1;
	setp.lt.s32 	%p23, %r61, %r3;
	@%p23 bra 	$L__BB0_6;
	add.s32 	%r60, %r60, 1;
	setp.lt.s32 	%p24, %r60, %r4;
	@%p24 bra 	$L__BB0_5;
	bra.uni 	$L__BB0_31;
$L__BB0_13:
	add.s32 	%r16, %r1, 1;
	max.s32 	%r44, %r3, %r16;
	sub.s32 	%r45, %r44, %r1;
	and.b32  	%r17, %r45, 3;
	add.s32 	%r18, %r1, 2;
	add.s32 	%r19, %r1, 3;
	sub.s32 	%r20, %r1, %r44;
$L__BB0_14:
	setp.eq.s32 	%p7, %r17, 0;
	mul.lo.s32 	%r22, %r60, %r28;
	mov.u32 	%r67, %r1;
	@%p7 bra 	$L__BB0_29;
	setp.eq.s32 	%p8, %r17, 1;
	add.s32 	%r46, %r1, %r22;
	mul.wide.s32 	%rd5, %r46, 4;
	add.s64 	%rd3, %rd1, %rd5;
	mov.b32 	%r47, 0;
	st.global.u32 	[%rd3], %r47;
	mov.u32 	%r67, %r16;
	@%p8 bra 	$L__BB0_29;
	setp.ge.s32 	%p9, %r16, %r28;
	@%p9 bra 	$L__BB0_18;
	mov.b32 	%r48, 0;
	st.global.u32 	[%rd3+4], %r48;
$L__BB0_18:
	setp.ge.s32 	%p10, %r18, %r28;
	setp.eq.s32 	%p11, %r17, 2;
	or.pred  	%p12, %p11, %p10;
	selp.b32 	%r67, %r18, %r19, %p11;
	@%p12 bra 	$L__BB0_29;
	mov.b32 	%r49, 0;
	st.global.u32 	[%rd3+8], %r49;
	mov.u32 	%r67, %r19;
	bra.uni 	$L__BB0_29;
$L__BB0_20:
	setp.ge.s32 	%p14, %r67, %r28;
	@%p14 bra 	$L__BB0_22;
	add.s32 	%r50, %r67, %r22;
	mul.wide.s32 	%rd6, %r50, 4;
	add.s64 	%rd7, %rd1, %rd6;
	mov.b32 	%r51, 0;
	st.global.u32 	[%rd7], %r51;
$L__BB0_22:
	add.s32 	%r52, %r67, 1;
	setp.ge.s32 	%p15, %r52, %r28;
	cvt.s64.s32 	%rd8, %r22;
	cvt.s64.s32 	%rd9, %r67;
	add.s64 	%rd10, %rd9, %rd8;
	shl.b64 	%rd11, %rd10, 2;
	add.s64 	%rd2, %rd1, %rd11;
	@%p15 bra 	$L__BB0_24;
	mov.b32 	%r53, 0;
	st.global.u32 	[%rd2+4], %r53;
$L__BB0_24:
	add.s32 	%r54, %r67, 2;
	setp.ge.s32 	%p16, %r54, %r28;
	@%p16 bra 	$L__BB0_26;
	mov.b32 	%r55, 0;
	st.global.u32 	[%rd2+8], %r55;
$L__BB0_26:
	add.s32 	%r56, %r67, 3;
	setp.ge.s32 	%p17, %r56, %r28;
	@%p17 bra 	$L__BB0_28;
	mov.b32 	%r57, 0;
	st.global.u32 	[%rd2+12], %r57;
$L__BB0_28:
	add.s32 	%r67, %r67, 4;
	setp.lt.s32 	%p18, %r67, %r3;
	@%p18 bra 	$L__BB0_20;
	bra.uni 	$L__BB0_30;
$L__BB0_29:
	setp.gt.u32 	%p13, %r20, -4;
	@%p13 bra 	$L__BB0_30;
	bra.uni 	$L__BB0_20;
$L__BB0_30:
	add.s32 	%r60, %r60, 1;
	setp.lt.s32 	%p19, %r60, %r4;
	@%p19 bra 	$L__BB0_14;
$L__BB0_31:
	ret;

}


// ===== COMPILED SASS (sm_100) =====

	.target	sm_100

	.elftype	@"ET_EXEC"


//--------------------- .note.nv.tkinfo           --------------------------
	.section	.note.nv.tkinfo,"",@"SHT_NOTE"
	.sectionflags	@"SHF_NOTE_NV_TKINFO"
	.tkinfo
        /*0018*/ 	.word	0x00000002
        /*0030*/ 	.string	""
        /*0030*/ 	.string	"ptxas"
        /*0030*/ 	.string	"Cuda compilation tools, release 13.0, V13.0.88"
        /*0030*/ 	.string	"Build cuda_13.0.r13.0/compiler.36424714_0"
        /*0030*/ 	.string	"-arch sm_100 -m 64 "



//--------------------- .note.nv.cuinfo           --------------------------
	.section	.note.nv.cuinfo,"",@"SHT_NOTE"
	.sectionflags	@"SHF_NOTE_NV_CUINFO"
        /*0018*/ 	.short	0x0002
        /*001a*/ 	.short	0x0064
        /*001c*/ 	.short	0x0082
	.zero		2


//--------------------- .nv.info                  --------------------------
	.section	.nv.info,"",@"SHT_CUDA_INFO"
	.align	4


	//----- nvinfo : EIATTR_REGCOUNT
	.align		4
        /*0000*/ 	.byte	0x04, 0x2f
        /*0002*/ 	.short	(.L_1 - .L_0)
	.align		4
.L_0:
        /*0004*/ 	.word	index@(_Z12mandelKernelffffPiiiiii)
        /*0008*/ 	.word	0x00000013


	//----- nvinfo : EIATTR_FRAME_SIZE
	.align		4
.L_1:
        /*000c*/ 	.byte	0x04, 0x11
        /*000e*/ 	.short	(.L_3 - .L_2)
	.align		4
.L_2:
        /*0010*/ 	.word	index@(_Z12mandelKernelffffPiiiiii)
        /*0014*/ 	.word	0x00000000


	//----- nvinfo : EIATTR_MIN_STACK_SIZE
	.align		4
.L_3:
        /*0018*/ 	.byte	0x04, 0x12
        /*001a*/ 	.short	(.L_5 - .L_4)
	.align		4
.L_4:
        /*001c*/ 	.word	index@(_Z12mandelKernelffffPiiiiii)
        /*0020*/ 	.word	0x00000000
.L_5:


//--------------------- .nv.compat                --------------------------
	.section	.nv.compat,"",@"SHT_CUDA_COMPAT_INFO"
	.align	4
        /*0000*/ 	.byte	0x02, 0x09, 0x00, 0x00, 0x02, 0x02, 0x01, 0x00, 0x02, 0x05, 0x05, 0x00, 0x03, 0x07, 0x01, 0x01
        /*0010*/ 	.byte	0x02, 0x03, 0x00, 0x00, 0x02, 0x06, 0x01, 0x00, 0x04, 0x0b, 0x08, 0x00, 0x01, 0x00, 0x00, 0x00
        /*0020*/ 	.byte	0x00, 0x00, 0x00, 0x00


//--------------------- .nv.info._Z12mandelKernelffffPiiiiii --------------------------
	.section	.nv.info._Z12mandelKernelffffPiiiiii,"",@"SHT_CUDA_INFO"
	.sectionflags	@""
	.align	4


	//----- nvinfo : EIATTR_CUDA_API_VERSION
	.align		4
        /*0000*/ 	.byte	0x04, 0x37
        /*0002*/ 	.short	(.L_7 - .L_6)
.L_6:
        /*0004*/ 	.word	0x00000082


	//----- nvinfo : EIATTR_KPARAM_INFO
	.align		4
.L_7:
        /*0008*/ 	.byte	0x04, 0x17
        /*000a*/ 	.short	(.L_9 - .L_8)
.L_8:
        /*000c*/ 	.word	0x00000000
        /*0010*/ 	.short	0x0009
        /*0012*/ 	.short	0x0028
        /*0014*/ 	.byte	0x00, 0xf0, 0x11, 0x00


	//----- nvinfo : EIATTR_KPARAM_INFO
	.align		4
.L_9:
        /*0018*/ 	.byte	0x04, 0x17
        /*001a*/ 	.short	(.L_11 - .L_10)
.L_10:
        /*001c*/ 	.word	0x00000000
        /*0020*/ 	.short	0x0008
        /*0022*/ 	.short	0x0024
        /*0024*/ 	.byte	0x00, 0xf0, 0x11, 0x00


	//----- nvinfo : EIATTR_KPARAM_INFO
	.align		4
.L_11:
        /*0028*/ 	.byte	0x04, 0x17
        /*002a*/ 	.short	(.L_13 - .L_12)
.L_12:
        /*002c*/ 	.word	0x00000000
        /*0030*/ 	.short	0x0007
        /*0032*/ 	.short	0x0020
        /*0034*/ 	.byte	0x00, 0xf0, 0x11, 0x00


	//----- nvinfo : EIATTR_KPARAM_INFO
	.align		4
.L_13:
        /*0038*/ 	.byte	0x04, 0x17
        /*003a*/ 	.short	(.L_15 - .L_14)
.L_14:
        /*003c*/ 	.word	0x00000000
        /*0040*/ 	.short	0x0006
        /*0042*/ 	.short	0x001c
        /*0044*/ 	.byte	0x00, 0xf0, 0x11, 0x00


	//----- nvinfo : EIATTR_KPARAM_INFO
	.align		4
.L_15:
        /*0048*/ 	.byte	0x04, 0x17
        /*004a*/ 	.short	(.L_17 - .L_16)
.L_16:
        /*004c*/ 	.word	0x00000000
        /*0050*/ 	.short	0x0005
        /*0052*/ 	.short	0x0018
        /*0054*/ 	.byte	0x00, 0xf0, 0x11, 0x00


	//----- nvinfo : EIATTR_KPARAM_INFO
	.align		4
.L_17:
        /*0058*/ 	.byte	0x04, 0x17
        /*005a*/ 	.short	(.L_19 - .L_18)
.L_18:
        /*005c*/ 	.word	0x00000000
        /*0060*/ 	.short	0x0004
        /*0062*/ 	.short	0x0010
        /*0064*/ 	.byte	0x00, 0xf5, 0x21, 0x00


	//----- nvinfo : EIATTR_KPARAM_INFO
	.align		4
.L_19:
        /*0068*/ 	.byte	0x04, 0x17
        /*006a*/ 	.short	(.L_21 - .L_20)
.L_20:
        /*006c*/ 	.word	0x00000000
        /*0070*/ 	.short	0x0003
        /*0072*/ 	.short	0x000c
        /*0074*/ 	.byte	0x00, 0xf0, 0x11, 0x00


	//----- nvinfo : EIATTR_KPARAM_INFO
	.align		4
.L_21:
        /*0078*/ 	.byte	0x04, 0x17
        /*007a*/ 	.short	(.L_23 - .L_22)
.L_22:
        /*007c*/ 	.word	0x00000000
        /*0080*/ 	.short	0x0002
        /*0082*/ 	.short	0x0008
        /*0084*/ 	.byte	0x00, 0xf0, 0x11, 0x00


	//----- nvinfo : EIATTR_KPARAM_INFO
	.align		4
.L_23:
        /*0088*/ 	.byte	0x04, 0x17
        /*008a*/ 	.short	(.L_25 - .L_24)
.L_24:
        /*008c*/ 	.word	0x00000000
        /*0090*/ 	.short	0x0001
        /*0092*/ 	.short	0x0004
        /*0094*/ 	.byte	0x00, 0xf0, 0x11, 0x00


	//----- nvinfo : EIATTR_KPARAM_INFO
	.align		4
.L_25:
        /*0098*/ 	.byte	0x04, 0x17
        /*009a*/ 	.short	(.L_27 - .L_26)
.L_26:
        /*009c*/ 	.word	0x00000000
        /*00a0*/ 	.short	0x0000
        /*00a2*/ 	.short	0x0000
        /*00a4*/ 	.byte	0x00, 0xf0, 0x11, 0x00


	//----- nvinfo : EIATTR_SPARSE_MMA_MASK
	.align		4
.L_27:
        /*00a8*/ 	.byte	0x03, 0x50
        /*00aa*/ 	.short	0x0000


	//----- nvinfo : EIATTR_MAXREG_COUNT
	.align		4
        /*00ac*/ 	.byte	0x03, 0x1b
        /*00ae*/ 	.short	0x00ff


	//----- nvinfo : EIATTR_MERCURY_ISA_VERSION
	.align		4
        /*00b0*/ 	.byte	0x03, 0x5f
        /*00b2*/ 	.short	0x0101


	//----- nvinfo : EIATTR_VRC_CTA_INIT_COUNT
	.align		4
        /*00b4*/ 	.byte	0x02, 0x4a
	.zero		1
	.zero		1


	//----- nvinfo : EIATTR_EXIT_INSTR_OFFSETS
	.align		4
        /*00b8*/ 	.byte	0x04, 0x1c
        /*00ba*/ 	.short	(.L_29 - .L_28)


	//   ....[0]....
.L_28:
        /*00bc*/ 	.word	0x00000100


	//   ....[1]....
        /*00c0*/ 	.word	0x00000120


	//   ....[2]....
        /*00c4*/ 	.word	0x00000150


	//   ....[3]....
        /*00c8*/ 	.word	0x000004c0


	//   ....[4]....
        /*00cc*/ 	.word	0x00000880


	//----- nvinfo : EIATTR_CRS_STACK_SIZE
	.align		4
.L_29:
        /*00d0*/ 	.byte	0x04, 0x1e
        /*00d2*/ 	.short	(.L_31 - .L_30)
.L_30:
        /*00d4*/ 	.word	0x00000000


	//----- nvinfo : EIATTR_CBANK_PARAM_SIZE
	.align		4
.L_31:
        /*00d8*/ 	.byte	0x03, 0x19
        /*00da*/ 	.short	0x002c


	//----- nvinfo : EIATTR_PARAM_CBANK
	.align		4
        /*00dc*/ 	.byte	0x04, 0x0a
        /*00de*/ 	.short	(.L_33 - .L_32)
	.align		4
.L_32:
        /*00e0*/ 	.word	index@(.nv.constant0._Z12mandelKernelffffPiiiiii)
        /*00e4*/ 	.short	0x0380
        /*00e6*/ 	.short	0x002c


	//----- nvinfo : EIATTR_SW_WAR
	.align		4
.L_33:
        /*00e8*/ 	.byte	0x04, 0x36
        /*00ea*/ 	.short	(.L_35 - .L_34)
.L_34:
        /*00ec*/ 	.word	0x00000008
.L_35:


//--------------------- .nv.callgraph             --------------------------
	.section	.nv.callgraph,"",@"SHT_CUDA_CALLGRAPH"
	.align	4
	.sectionentsize	8
	.align		4
        /*0000*/ 	.word	0x00000000
	.align		4
        /*0004*/ 	.word	0xffffffff
	.align		4
        /*0008*/ 	.word	0x00000000
	.align		4
        /*000c*/ 	.word	0xfffffffe
	.align		4
        /*0010*/ 	.word	0x00000000
	.align		4
        /*0014*/ 	.word	0xfffffffd
	.align		4
        /*0018*/ 	.word	0x00000000
	.align		4
        /*001c*/ 	.word	0xfffffffc


//--------------------- .text._Z12mandelKernelffffPiiiiii --------------------------
	.section	.text._Z12mandelKernelffffPiiiiii,"ax",@progbits
	.align	128
        .global         _Z12mandelKernelffffPiiiiii
        .type           _Z12mandelKernelffffPiiiiii,@function
        .size           _Z12mandelKernelffffPiiiiii,(.L_x_16 - _Z12mandelKernelffffPiiiiii)
        .other          _Z12mandelKernelffffPiiiiii,@"STO_CUDA_ENTRY STV_DEFAULT"
_Z12mandelKernelffffPiiiiii:
.text._Z12mandelKernelffffPiiiiii:
[----:B------:R-:W-:Y:S01]  /*0000*/  LDC R1, c[0x0][0x37c] ;  /* 0x0000df00ff017b82 */ /* 0x000fe20000000800 */
[----:B------:R-:W0:Y:S07]  /*0010*/  S2R R5, SR_TID.Y ;  /* 0x0000000000057919 */ /* 0x000e2e0000002200 */
[----:B------:R-:W1:Y:S01]  /*0020*/  LDC R0, c[0x0][0x360] ;  /* 0x0000d800ff007b82 */ /* 0x000e620000000800 */
[----:B------:R-:W2:Y:S01]  /*0030*/  LDCU.64 UR6, c[0x0][0x398] ;  /* 0x00007300ff0677ac */ /* 0x000ea20008000a00 */
[----:B------:R-:W1:Y:S06]  /*0040*/  S2R R3, SR_TID.X ;  /* 0x0000000000037919 */ /* 0x000e6c0000002100 */
[----:B------:R-:W0:Y:S08]  /*0050*/  S2UR UR5, SR_CTAID.Y ;  /* 0x00000000000579c3 */ /* 0x000e300000002600 */
[----:B------:R-:W0:Y:S08]  /*0060*/  LDC R2, c[0x0][0x364] ;  /* 0x0000d900ff027b82 */ /* 0x000e300000000800 */
[----:B------:R-:W1:Y:S08]  /*0070*/  S2UR UR4, SR_CTAID.X ;  /* 0x00000000000479c3 */ /* 0x000e700000002500 */
[----:B------:R-:W3:Y:S08]  /*0080*/  LDC R9, c[0x0][0x3a8] ;  /* 0x0000ea00ff097b82 */ /* 0x000ef00000000800 */
[----:B------:R-:W4:Y:S01]  /*0090*/  LDC R7, c[0x0][0x3a4] ;  /* 0x0000e900ff077b82 */ /* 0x000f220000000800 */
[----:B0-----:R-:W-:-:S02]  /*00a0*/  IMAD R2, R2, UR5, R5 ;  /* 0x0000000502027c24 */ /* 0x001fc4000f8e0205 */
[----:B-1----:R-:W-:Y:S02]  /*00b0*/  IMAD R0, R0, UR4, R3 ;  /* 0x0000000400007c24 */ /* 0x002fe4000f8e0203 */
[----:B---3--:R-:W-:-:S05]  /*00c0*/  IMAD R2, R2, R9, RZ ;  /* 0x0000000902027224 */ /* 0x008fca00078e02ff */
[----:B--2---:R-:W-:Y:S01]  /*00d0*/  ISETP.GE.AND P0, PT, R2, UR7, PT ;  /* 0x0000000702007c0c */ /* 0x004fe2000bf06270 */
[----:B----4-:R-:W-:-:S05]  /*00e0*/  IMAD R0, R0, R7, RZ ;  /* 0x0000000700007224 */ /* 0x010fca00078e02ff */
[----:B------:R-:W-:-:S13]  /*00f0*/  ISETP.GE.OR P0, PT, R0, UR6, P0 ;  /* 0x0000000600007c0c */ /* 0x000fda0008706670 */
[----:B------:R-:W-:Y:S05]  /*0100*/  @P0 EXIT ;  /* 0x000000000000094d */ /* 0x000fea0003800000 */
[----:B------:R-:W-:-:S13]  /*0110*/  ISETP.GE.AND P0, PT, R9, 0x1, PT ;  /* 0x000000010900780c */ /* 0x000fda0003f06270 */
[----:B------:R-:W-:Y:S05]  /*0120*/  @!P0 EXIT ;  /* 0x000000000000894d */ /* 0x000fea0003800000 */
[----:B------:R-:W-:Y:S02]  /*0130*/  ISETP.GE.AND P0, PT, R7, 0x1, PT ;  /* 0x000000010700780c */ /* 0x000fe40003f06270 */
[----:B------:R-:W-:-:S11]  /*0140*/  VIADDMNMX R3, R2, R9, UR7, PT ;  /* 0x0000000702037e46 */ /* 0x000fd6000b800109 */
[----:B------:R-:W-:Y:S05]  /*0150*/  @!P0 EXIT ;  /* 0x000000000000894d */ /* 0x000fea0003800000 */
[----:B------:R-:W0:Y:S01]  /*0160*/  LDCU UR4, c[0x0][0x3a0] ;  /* 0x00007400ff0477ac */ /* 0x000e220008000800 */
[----:B------:R-:W-:Y:S01]  /*0170*/  IMAD.IADD R4, R0, 0x1, R7 ;  /* 0x0000000100047824 */ /* 0x000fe200078e0207 */
[----:B------:R-:W1:Y:S01]  /*0180*/  LDCU.64 UR6, c[0x0][0x358] ;  /* 0x00006b00ff0677ac */ /* 0x000e620008000a00 */
[----:B0-----:R-:W-:-:S09]  /*0190*/  UISETP.GE.AND UP0, UPT, UR4, 0x1, UPT ;  /* 0x000000010400788c */ /* 0x001fd2000bf06270 */
[----:B-1----:R-:W-:Y:S05]  /*01a0*/  BRA.U !UP0, `(.L_x_0) ;  /* 0x0000000108c87547 */ /* 0x002fea000b800000 */
[----:B------:R-:W-:-:S12]  /*01b0*/  UIADD3 UR4, UPT, UPT, -UR4, URZ, URZ ;  /* 0x000000ff04047290 */ /* 0x000fd8000fffe1ff */
.L_x_8:
[----:B0-----:R-:W0:Y:S01]  /*01c0*/  LDC R6, c[0x0][0x384] ;  /* 0x0000e100ff067b82 */ /* 0x001e220000000800 */
[----:B------:R-:W0:Y:S01]  /*01d0*/  LDCU UR5, c[0x0][0x38c] ;  /* 0x00007180ff0577ac */ /* 0x000e220008000800 */
[----:B------:R-:W-:Y:S01]  /*01e0*/  I2FP.F32.S32 R5, R2 ;  /* 0x0000000200057245 */ /* 0x000fe20000201400 */
[----:B------:R-:W-:Y:S01]  /*01f0*/  BSSY.RECONVERGENT B0, `(.L_x_1) ;  /* 0x0000029000007945 */ /* 0x000fe20003800200 */
[----:B------:R-:W-:-:S03]  /*0200*/  IMAD.MOV.U32 R9, RZ, RZ, R0 ;  /* 0x000000ffff097224 */ /* 0x000fc600078e0000 */
[----:B01----:R-:W-:-:S07]  /*0210*/  FFMA R8, R5, UR5, R6 ;  /* 0x0000000505087c23 */ /* 0x003fce0008000006 */
.L_x_7:
[----:B0-----:R-:W0:Y:S01]  /*0220*/  LDCU UR5, c[0x0][0x398] ;  /* 0x00007300ff0577ac */ /* 0x001e220008000800 */
[----:B------:R-:W-:Y:S01]  /*0230*/  BSSY.RECONVERGENT B1, `(.L_x_2) ;  /* 0x0000021000017945 */ /* 0x000fe20003800200 */
[----:B0-----:R-:W-:-:S13]  /*0240*/  ISETP.GE.AND P0, PT, R9, UR5, PT ;  /* 0x0000000509007c0c */ /* 0x001fda000bf06270 */
[----:B-1----:R-:W-:Y:S05]  /*0250*/  @P0 BRA `(.L_x_3) ;  /* 0x0000000000780947 */ /* 0x002fea0003800000 */
[----:B------:R-:W0:Y:S01]  /*0260*/  LDC R6, c[0x0][0x380] ;  /* 0x0000e000ff067b82 */ /* 0x000e220000000800 */
[----:B------:R-:W0:Y:S01]  /*0270*/  LDCU UR5, c[0x0][0x388] ;  /* 0x00007100ff0577ac */ /* 0x000e220008000800 */
[----:B------:R-:W-:Y:S01]  /*0280*/  I2FP.F32.S32 R5, R9 ;  /* 0x0000000900057245 */ /* 0x000fe20000201400 */
[----:B------:R-:W-:Y:S01]  /*0290*/  BSSY.RECONVERGENT B2, `(.L_x_4) ;  /* 0x0000015000027945 */ /* 0x000fe20003800200 */
[----:B------:R-:W-:-:S04]  /*02a0*/  MOV R15, UR4 ;  /* 0x00000004000f7c02 */ /* 0x000fc80008000f00 */
[----:B------:R-:W1:Y:S01]  /*02b0*/  LDC R14, c[0x0][0x3a0] ;  /* 0x0000e800ff0e7b82 */ /* 0x000e620000000800 */
[----:B0-----:R-:W-:Y:S01]  /*02c0*/  FFMA R10, R5, UR5, R6 ;  /* 0x00000005050a7c23 */ /* 0x001fe20008000006 */
[----:B------:R-:W-:Y:S02]  /*02d0*/  IMAD.MOV.U32 R5, RZ, RZ, RZ ;  /* 0x000000ffff057224 */ /* 0x000fe400078e00ff */
[----:B------:R-:W-:Y:S02]  /*02e0*/  IMAD.MOV.U32 R6, RZ, RZ, R8 ;  /* 0x000000ffff067224 */ /* 0x000fe400078e0008 */
[----:B------:R-:W-:-:S07]  /*02f0*/  IMAD.MOV.U32 R7, RZ, RZ, R10 ;  /* 0x000000ffff077224 */ /* 0x000fce00078e000a */
.L_x_6:
[----:B------:R-:W-:Y:S01]  /*0300*/  FMUL R12, R7, R7 ;  /* 0x00000007070c7220 */ /* 0x000fe20000400000 */
[----:B------:R-:W-:-:S04]  /*0310*/  FMUL R13, R6, R6 ;  /* 0x00000006060d7220 */ /* 0x000fc80000400000 */
[----:B------:R-:W-:-:S05]  /*0320*/  FADD R11, R12, R13 ;  /* 0x0000000d0c0b7221 */ /* 0x000fca0000000000 */
[----:B------:R-:W-:-:S13]  /*0330*/  FSETP.GT.AND P0, PT, R11, 4, PT ;  /* 0x408000000b00780b */ /* 0x000fda0003f04000 */
[----:B------:R-:W-:Y:S05]  /*0340*/  @P0 BRA `(.L_x_5) ;  /* 0x0000000000240947 */ /* 0x000fea0003800000 */
[----:B------:R-:W-:Y:S02]  /*0350*/  VIADD R15, R15, 0x1 ;  /* 0x000000010f0f7836 */ /* 0x000fe40000000000 */
[----:B------:R-:W-:Y:S01]  /*0360*/  FADD R11, R7, R7 ;  /* 0x00000007070b7221 */ /* 0x000fe20000000000 */
[----:B------:R-:W-:Y:S01]  /*0370*/  FADD R7, R12, -R13 ;  /* 0x8000000d0c077221 */ /* 0x000fe20000000000 */
[----:B------:R-:W-:Y:S02]  /*0380*/  IADD3 R5, PT, PT, R5, 0x1, RZ ;  /* 0x0000000105057810 */ /* 0x000fe40007ffe0ff */
[----:B------:R-:W-:Y:S01]  /*0390*/  ISETP.NE.AND P0, PT, R15, RZ, PT ;  /* 0x000000ff0f00720c */ /* 0x000fe20003f05270 */
[----:B------:R-:W-:Y:S01]  /*03a0*/  FFMA R6, R11, R6, R8 ;  /* 0x000000060b067223 */ /* 0x000fe20000000008 */
[----:B------:R-:W-:-:S11]  /*03b0*/  FADD R7, R10, R7 ;  /* 0x000000070a077221 */ /* 0x000fd60000000000 */
[----:B------:R-:W-:Y:S05]  /*03c0*/  @P0 BRA `(.L_x_6) ;  /* 0xfffffffc00cc0947 */ /* 0x000fea000383ffff */
[----:B-1----:R-:W-:-:S07]  /*03d0*/  IMAD.MOV.U32 R5, RZ, RZ, R14 ;  /* 0x000000ffff057224 */ /* 0x002fce00078e000e */
.L_x_5:
[----:B------:R-:W-:Y:S05]  /*03e0*/  BSYNC.RECONVERGENT B2 ;  /* 0x0000000000027941 */ /* 0x000fea0003800200 */
.L_x_4:
[----:B------:R-:W0:Y:S01]  /*03f0*/  LDC.64 R6, c[0x0][0x390] ;  /* 0x0000e400ff067b82 */ /* 0x000e220000000a00 */
[----:B------:R-:W2:Y:S02]  /*0400*/  LDCU UR5, c[0x0][0x398] ;  /* 0x00007300ff0577ac */ /* 0x000ea40008000800 */
[----:B--2---:R-:W-:-:S04]  /*0410*/  IMAD R11, R2, UR5, R9 ;  /* 0x00000005020b7c24 */ /* 0x004fc8000f8e0209 */
[----:B0-----:R-:W-:-:S05]  /*0420*/  IMAD.WIDE R6, R11, 0x4, R6 ;  /* 0x000000040b067825 */ /* 0x001fca00078e0206 */
[----:B------:R0:W-:Y:S02]  /*0430*/  STG.E desc[UR6][R6.64], R5 ;  /* 0x0000000506007986 */ /* 0x0001e4000c101906 */
.L_x_3:
[----:B------:R-:W-:Y:S05]  /*0440*/  BSYNC.RECONVERGENT B1 ;  /* 0x0000000000017941 */ /* 0x000fea0003800200 */
.L_x_2:
[----:B------:R-:W-:-:S05]  /*0450*/  VIADD R9, R9, 0x1 ;  /* 0x0000000109097836 */ /* 0x000fca0000000000 */
[----:B------:R-:W-:-:S13]  /*0460*/  ISETP.GE.AND P0, PT, R9, R4, PT ;  /* 0x000000040900720c */ /* 0x000fda0003f06270 */
[----:B------:R-:W-:Y:S05]  /*0470*/  @!P0 BRA `(.L_x_7) ;  /* 0xfffffffc00688947 */ /* 0x000fea000383ffff */
[----:B------:R-:W-:Y:S05]  /*0480*/  BSYNC.RECONVERGENT B0 ;  /* 0x0000000000007941 */ /* 0x000fea0003800200 */
.L_x_1:
[----:B------:R-:W-:-:S05]  /*0490*/  VIADD R2, R2, 0x1 ;  /* 0x0000000102027836 */ /* 0x000fca0000000000 */
[----:B------:R-:W-:-:S13]  /*04a0*/  ISETP.GE.AND P0, PT, R2, R3, PT ;  /* 0x000000030200720c */ /* 0x000fda0003f06270 */
[----:B------:R-:W-:Y:S05]  /*04b0*/  @!P0 BRA `(.L_x_8) ;  /* 0xfffffffc00408947 */ /* 0x000fea000383ffff */
[----:B------:R-:W-:Y:S05]  /*04c0*/  EXIT ;  /* 0x000000000000794d */ /* 0x000fea0003800000 */
.L_x_0:
[C---:B------:R-:W-:Y:S01]  /*04d0*/  IADD3 R5, PT, PT, R0.reuse, 0x1, RZ ;  /* 0x0000000100057810 */ /* 0x040fe20007ffe0ff */
[C---:B------:R-:W-:Y:S01]  /*04e0*/  VIADD R10, R0.reuse, 0x2 ;  /* 0x00000002000a7836 */ /* 0x040fe20000000000 */
[----:B------:R-:W-:Y:S01]  /*04f0*/  IADD3 R11, PT, PT, R0, 0x3, RZ ;  /* 0x00000003000b7810 */ /* 0x000fe20007ffe0ff */
[----:B------:R-:W0:Y:S01]  /*0500*/  LDCU UR8, c[0x0][0x398] ;  /* 0x00007300ff0877ac */ /* 0x000e220008000800 */
[----:B------:R-:W-:Y:S01]  /*0510*/  VIMNMX R7, PT, PT, R4, R5, !PT ;  /* 0x0000000504077248 */ /* 0x000fe20007fe0100 */
[----:B------:R-:W1:Y:S04]  /*0520*/  LDCU.64 UR4, c[0x0][0x390] ;  /* 0x00007200ff0477ac */ /* 0x000e680008000a00 */
[----:B------:R-:W-:Y:S02]  /*0530*/  IMAD.IADD R6, R0, 0x1, -R7 ;  /* 0x0000000100067824 */ /* 0x000fe400078e0a07 */
[----:B------:R-:W-:-:S03]  /*0540*/  IMAD.IADD R7, R7, 0x1, -R0 ;  /* 0x0000000107077824 */ /* 0x000fc600078e0a00 */
[----:B------:R-:W-:Y:S02]  /*0550*/  ISETP.GT.U32.AND P0, PT, R6, -0x4, PT ;  /* 0xfffffffc0600780c */ /* 0x000fe40003f04070 */
[----:B------:R-:W-:-:S11]  /*0560*/  LOP3.LUT R12, R7, 0x3, RZ, 0xc0, !PT ;  /* 0x00000003070c7812 */ /* 0x000fd600078ec0ff */
.L_x_14:
[----:B--2---:R-:W2:Y:S01]  /*0570*/  LDC R15, c[0x0][0x398] ;  /* 0x0000e600ff0f7b82 */ /* 0x004ea20000000800 */
[----:B------:R-:W-:Y:S01]  /*0580*/  ISETP.NE.AND P1, PT, R12, RZ, PT ;  /* 0x000000ff0c00720c */ /* 0x000fe20003f25270 */
[----:B------:R-:W-:Y:S01]  /*0590*/  BSSY.RECONVERGENT B0, `(.L_x_9) ;  /* 0x0000012000007945 */ /* 0x000fe20003800200 */
[----:B------:R-:W-:Y:S02]  /*05a0*/  IMAD.MOV.U32 R13, RZ, RZ, R0 ;  /* 0x000000ffff0d7224 */ /* 0x000fe400078e0000 */
[----:B--2---:R-:W-:-:S09]  /*05b0*/  IMAD R16, R2, R15, RZ ;  /* 0x0000000f02107224 */ /* 0x004fd200078e02ff */
[----:B---3--:R-:W-:Y:S05]  /*05c0*/  @!P1 BRA `(.L_x_10) ;  /* 0x0000000000389947 */ /* 0x008fea0003800000 */
[----:B------:R-:W2:Y:S01]  /*05d0*/  LDC.64 R6, c[0x0][0x390] ;  /* 0x0000e400ff067b82 */ /* 0x000ea20000000a00 */
[----:B------:R-:W-:Y:S01]  /*05e0*/  IMAD.IADD R9, R0, 0x1, R16 ;  /* 0x0000000100097824 */ /* 0x000fe200078e0210 */
[----:B------:R-:W-:Y:S02]  /*05f0*/  ISETP.NE.AND P1, PT, R12, 0x1, PT ;  /* 0x000000010c00780c */ /* 0x000fe40003f25270 */
[----:B------:R-:W-:Y:S01]  /*0600*/  MOV R13, R5 ;  /* 0x00000005000d7202 */ /* 0x000fe20000000f00 */
[----:B--2---:R-:W-:-:S05]  /*0610*/  IMAD.WIDE R6, R9, 0x4, R6 ;  /* 0x0000000409067825 */ /* 0x004fca00078e0206 */
[----:B------:R2:W-:Y:S05]  /*0620*/  STG.E desc[UR6][R6.64], RZ ;  /* 0x000000ff06007986 */ /* 0x0005ea000c101906 */
[----:B------:R-:W-:Y:S05]  /*0630*/  @!P1 BRA `(.L_x_10) ;  /* 0x00000000001c9947 */ /* 0x000fea0003800000 */
[----:B------:R-:W-:Y:S02]  /*0640*/  ISETP.NE.AND P3, PT, R12, 0x2, PT ;  /* 0x000000020c00780c */ /* 0x000fe40003f65270 */
[-C--:B------:R-:W-:Y:S02]  /*0650*/  ISETP.GE.AND P2, PT, R5, R15.reuse, PT ;  /* 0x0000000f0500720c */ /* 0x080fe40003f46270 */
[C---:B------:R-:W-:Y:S02]  /*0660*/  ISETP.GE.OR P1, PT, R10.reuse, R15, !P3 ;  /* 0x0000000f0a00720c */ /* 0x040fe40005f26670 */
[----:B------:R-:W-:-:S09]  /*0670*/  SEL R13, R10, R11, !P3 ;  /* 0x0000000b0a0d7207 */ /* 0x000fd20005800000 */
[----:B------:R3:W-:Y:S02]  /*0680*/  @!P2 STG.E desc[UR6][R6.64+0x4], RZ ;  /* 0x000004ff0600a986 */ /* 0x0007e4000c101906 */
[----:B------:R-:W-:Y:S02]  /*0690*/  @!P1 IMAD.MOV.U32 R13, RZ, RZ, R11 ;  /* 0x000000ffff0d9224 */ /* 0x000fe400078e000b */
[----:B------:R3:W-:Y:S05]  /*06a0*/  @!P1 STG.E desc[UR6][R6.64+0x8], RZ ;  /* 0x000008ff06009986 */ /* 0x0007ea000c101906 */
.L_x_10:
[----:B01----:R-:W-:Y:S05]  /*06b0*/  BSYNC.RECONVERGENT B0 ;  /* 0x0000000000007941 */ /* 0x003fea0003800200 */
.L_x_9:
[----:B------:R-:W-:Y:S04]  /*06c0*/  BSSY.RECONVERGENT B0, `(.L_x_11) ;  /* 0x0000018000007945 */ /* 0x000fe80003800200 */
[----:B------:R-:W-:Y:S05]  /*06d0*/  @P0 BRA `(.L_x_12) ;  /* 0x0000000000580947 */ /* 0x000fea0003800000 */
.L_x_13:
[C---:B------:R-:W-:Y:S01]  /*06e0*/  ISETP.GE.AND P4, PT, R13.reuse, UR8, PT ;  /* 0x000000080d007c0c */ /* 0x040fe2000bf86270 */
[C---:B------:R-:W-:Y:S01]  /*06f0*/  VIADD R8, R13.reuse, 0x1 ;  /* 0x000000010d087836 */ /* 0x040fe20000000000 */
[C---:B------:R-:W-:Y:S01]  /*0700*/  IADD3 R9, PT, PT, R13.reuse, 0x2, RZ ;  /* 0x000000020d097810 */ /* 0x040fe20007ffe0ff */
[----:B------:R-:W-:Y:S01]  /*0710*/  VIADD R15, R13, 0x3 ;  /* 0x000000030d0f7836 */ /* 0x000fe20000000000 */
[----:B------:R-:W-:Y:S02]  /*0720*/  IADD3 R14, P5, PT, R16, R13, RZ ;  /* 0x0000000d100e7210 */ /* 0x000fe40007fbe0ff */
[----:B------:R-:W-:Y:S02]  /*0730*/  ISETP.GE.AND P3, PT, R8, UR8, PT ;  /* 0x0000000808007c0c */ /* 0x000fe4000bf66270 */
[----:B------:R-:W-:Y:S02]  /*0740*/  SHF.R.S32.HI R8, RZ, 0x1f, R13 ;  /* 0x0000001fff087819 */ /* 0x000fe4000001140d */
[----:B------:R-:W-:-:S02]  /*0750*/  ISETP.GE.AND P2, PT, R9, UR8, PT ;  /* 0x0000000809007c0c */ /* 0x000fc4000bf46270 */
[----:B------:R-:W-:Y:S01]  /*0760*/  ISETP.GE.AND P1, PT, R15, UR8, PT ;  /* 0x000000080f007c0c */ /* 0x000fe2000bf26270 */
[----:B--23--:R-:W0:Y:S01]  /*0770*/  @!P4 LDC.64 R6, c[0x0][0x390] ;  /* 0x0000e400ff06cb82 */ /* 0x00ce220000000a00 */
[C---:B------:R-:W-:Y:S01]  /*0780*/  @!P4 IMAD.IADD R9, R16.reuse, 0x1, R13 ;  /* 0x000000011009c824 */ /* 0x040fe200078e020d */
[----:B------:R-:W-:Y:S02]  /*0790*/  LEA.HI.X.SX32 R15, R16, R8, 0x1, P5 ;  /* 0x00000008100f7211 */ /* 0x000fe400028f0eff */
[C---:B------:R-:W-:Y:S02]  /*07a0*/  LEA R8, P5, R14.reuse, UR4, 0x2 ;  /* 0x000000040e087c11 */ /* 0x040fe4000f8a10ff */
[----:B------:R-:W-:Y:S01]  /*07b0*/  IADD3 R13, PT, PT, R13, 0x4, RZ ;  /* 0x000000040d0d7810 */ /* 0x000fe20007ffe0ff */
[----:B0-----:R-:W-:Y:S01]  /*07c0*/  @!P4 IMAD.WIDE R6, R9, 0x4, R6 ;  /* 0x000000040906c825 */ /* 0x001fe200078e0206 */
[----:B------:R-:W-:-:S04]  /*07d0*/  LEA.HI.X R9, R14, UR5, R15, 0x2, P5 ;  /* 0x000000050e097c11 */ /* 0x000fc8000a8f140f */
[----:B------:R0:W-:Y:S04]  /*07e0*/  @!P4 STG.E desc[UR6][R6.64], RZ ;  /* 0x000000ff0600c986 */ /* 0x0001e8000c101906 */
[----:B------:R0:W-:Y:S04]  /*07f0*/  @!P3 STG.E desc[UR6][R8.64+0x4], RZ ;  /* 0x000004ff0800b986 */ /* 0x0001e8000c101906 */
[----:B------:R0:W-:Y:S04]  /*0800*/  @!P2 STG.E desc[UR6][R8.64+0x8], RZ ;  /* 0x000008ff0800a986 */ /* 0x0001e8000c101906 */
[----:B------:R0:W-:Y:S01]  /*0810*/  @!P1 STG.E desc[UR6][R8.64+0xc], RZ ;  /* 0x00000cff08009986 */ /* 0x0001e2000c101906 */
[----:B------:R-:W-:-:S13]  /*0820*/  ISETP.GE.AND P1, PT, R13, R4, PT ;  /* 0x000000040d00720c */ /* 0x000fda0003f26270 */
[----:B0-----:R-:W-:Y:S05]  /*0830*/  @!P1 BRA `(.L_x_13) ;  /* 0xfffffffc00a89947 */ /* 0x001fea000383ffff */
.L_x_12:
[----:B------:R-:W-:Y:S05]  /*0840*/  BSYNC.RECONVERGENT B0 ;  /* 0x0000000000007941 */ /* 0x000fea0003800200 */
.L_x_11:
[----:B------:R-:W-:-:S05]  /*0850*/  VIADD R2, R2, 0x1 ;  /* 0x0000000102027836 */ /* 0x000fca0000000000 */
[----:B------:R-:W-:-:S13]  /*0860*/  ISETP.GE.AND P1, PT, R2, R3, PT ;  /* 0x000000030200720c */ /* 0x000fda0003f26270 */
[----:B------:R-:W-:Y:S05]  /*0870*/  @!P1 BRA `(.L_x_14) ;  /* 0xfffffffc003c9947 */ /* 0x000fea000383ffff */
[----:B------:R-:W-:Y:S05]  /*0880*/  EXIT ;  /* 0x000000000000794d */ /* 0x000fea0003800000 */
.L_x_15:
[----:B------:R-:W-:-:S00]  /*0890*/  BRA `(.L_x_15) ;  /* 0xfffffffc00fc7947 */ /* 0x000fc0000383ffff */
[----:B------:R-:W-:-:S00]  /*08a0*/  NOP ;  /* 0x0000000000007918 */ /* 0x000fc00000000000 */
        /* <DEDUP_REMOVED lines=13> */
.L_x_16:


//--------------------- .nv.shared.reserved.0     --------------------------
	.section	.nv.shared.reserved.0,"aw",@nobits
	.weak		__nv_reservedSMEM_offset_0_alias
	.size		__nv_reservedSMEM_offset_0_alias, 0, 64
	.other		__nv_reservedSMEM_offset_0_alias,@"STO_CUDA_RESERVED_SHARED STV_DEFAULT"
__nv_reservedSMEM_offset_0_alias:
	.zero		0
	.zero		64


//--------------------- .nv.constant0._Z12mandelKernelffffPiiiiii --------------------------
	.section	.nv.constant0._Z12mandelKernelffffPiiiiii,"a",@progbits
	.sectionflags	@""
	.align	4
.nv.constant0._Z12mandelKernelffffPiiiiii:
	.zero		940


//--------------------- SYMBOLS --------------------------

	.type		.nv.reservedSmem.offset0,@object
	.size		.nv.reservedSmem.offset0,0x4
